//
// Generated by NVIDIA NVVM Compiler
//
// Compiler Build ID: CL-36424714
// Cuda compilation tools, release 13.0, V13.0.88
// Based on NVVM 20.0.0
//

.version 9.0
.target sm_100
.address_size 64

	// .globl	_Z19matrixMultiplyTiledPKfS0_Pfi
// _ZZ19matrixMultiplyTiledPKfS0_PfiE4ds_A has been demoted
// _ZZ19matrixMultiplyTiledPKfS0_PfiE4ds_B has been demoted

.visible .entry _Z19matrixMultiplyTiledPKfS0_Pfi(
	.param .u64 .ptr .align 1 _Z19matrixMultiplyTiledPKfS0_Pfi_param_0,
	.param .u64 .ptr .align 1 _Z19matrixMultiplyTiledPKfS0_Pfi_param_1,
	.param .u64 .ptr .align 1 _Z19matrixMultiplyTiledPKfS0_Pfi_param_2,
	.param .u32 _Z19matrixMultiplyTiledPKfS0_Pfi_param_3
)
{
	.reg .pred 	%p<24>;
	.reg .b32 	%r<68>;
	.reg .b32 	%f<181>;
	.reg .b64 	%rd<27>;
	// demoted variable
	.shared .align 4 .b8 _ZZ19matrixMultiplyTiledPKfS0_PfiE4ds_A[1024];
	// demoted variable
	.shared .align 4 .b8 _ZZ19matrixMultiplyTiledPKfS0_PfiE4ds_B[1024];
	ld.param.u64 	%rd4, [_Z19matrixMultiplyTiledPKfS0_Pfi_param_0];
	ld.param.u64 	%rd5, [_Z19matrixMultiplyTiledPKfS0_Pfi_param_1];
	ld.param.u32 	%r35, [_Z19matrixMultiplyTiledPKfS0_Pfi_param_3];
	cvta.to.global.u64 	%rd1, %rd5;
	cvta.to.global.u64 	%rd2, %rd4;
	mov.u32 	%r36, %ctaid.x;
	mov.u32 	%r37, %ctaid.y;
	mov.u32 	%r1, %tid.x;
	mov.u32 	%r2, %tid.y;
	shl.b32 	%r38, %r37, 4;
	add.s32 	%r3, %r38, %r2;
	shl.b32 	%r4, %r36, 4;
	add.s32 	%r5, %r4, %r1;
	setp.lt.s32 	%p1, %r35, 1;
	mov.f32 	%f180, 0f00000000;
	@%p1 bra 	$L__BB0_19;
	add.s32 	%r6, %r35, 15;
	mul.lo.s32 	%r7, %r35, %r3;
	shl.b32 	%r40, %r2, 6;
	mov.u32 	%r41, _ZZ19matrixMultiplyTiledPKfS0_PfiE4ds_A;
	add.s32 	%r8, %r41, %r40;
	shl.b32 	%r42, %r1, 2;
	add.s32 	%r9, %r8, %r42;
	mov.u32 	%r43, _ZZ19matrixMultiplyTiledPKfS0_PfiE4ds_B;
	add.s32 	%r11, %r43, %r42;
	add.s32 	%r10, %r11, %r40;
	setp.lt.u32 	%p2, %r35, 17;
	mov.f32 	%f180, 0f00000000;
	mov.b32 	%r67, 0;
	@%p2 bra 	$L__BB0_13;
	shr.u32 	%r45, %r6, 4;
	and.b32  	%r46, %r45, 134217726;
	neg.s32 	%r66, %r46;
	add.s32 	%r47, %r2, 16;
	mad.lo.s32 	%r48, %r35, %r47, %r1;
	add.s32 	%r63, %r48, %r4;
	shl.b32 	%r14, %r35, 5;
	mad.lo.s32 	%r49, %r2, %r35, %r1;
	add.s32 	%r62, %r49, %r4;
	add.s32 	%r60, %r1, %r7;
	mov.f32 	%f180, 0f00000000;
	mov.b32 	%r65, 16;
	cvt.u64.u32 	%rd10, %r7;
	cvt.u64.u32 	%rd11, %r1;
	mov.u32 	%r61, %r1;
	mov.u32 	%r64, %r2;
$L__BB0_3:
	setp.ge.u32 	%p3, %r3, %r35;
	setp.ge.s32 	%p4, %r61, %r35;
	mov.f32 	%f172, 0f00000000;
	or.pred  	%p5, %p3, %p4;
	@%p5 bra 	$L__BB0_5;
	mul.wide.u32 	%rd6, %r60, 4;
	add.s64 	%rd7, %rd2, %rd6;
	ld.global.f32 	%f172, [%rd7];
$L__BB0_5:
	setp.ge.u32 	%p6, %r5, %r35;
	st.shared.f32 	[%r9], %f172;
	setp.ge.s32 	%p7, %r64, %r35;
	mov.f32 	%f173, 0f00000000;
	or.pred  	%p8, %p6, %p7;
	@%p8 bra 	$L__BB0_7;
	mul.wide.u32 	%rd8, %r62, 4;
	add.s64 	%rd9, %rd1, %rd8;
	ld.global.f32 	%f173, [%rd9];
$L__BB0_7:
	st.shared.f32 	[%r10], %f173;
	bar.sync 	0;
	ld.shared.f32 	%f27, [%r8];
	ld.shared.f32 	%f28, [%r11];
	fma.rn.f32 	%f29, %f27, %f28, %f180;
	ld.shared.f32 	%f30, [%r8+4];
	ld.shared.f32 	%f31, [%r11+64];
	fma.rn.f32 	%f32, %f30, %f31, %f29;
	ld.shared.f32 	%f33, [%r8+8];
	ld.shared.f32 	%f34, [%r11+128];
	fma.rn.f32 	%f35, %f33, %f34, %f32;
	ld.shared.f32 	%f36, [%r8+12];
	ld.shared.f32 	%f37, [%r11+192];
	fma.rn.f32 	%f38, %f36, %f37, %f35;
	ld.shared.f32 	%f39, [%r8+16];
	ld.shared.f32 	%f40, [%r11+256];
	fma.rn.f32 	%f41, %f39, %f40, %f38;
	ld.shared.f32 	%f42, [%r8+20];
	ld.shared.f32 	%f43, [%r11+320];
	fma.rn.f32 	%f44, %f42, %f43, %f41;
	ld.shared.f32 	%f45, [%r8+24];
	ld.shared.f32 	%f46, [%r11+384];
	fma.rn.f32 	%f47, %f45, %f46, %f44;
	ld.shared.f32 	%f48, [%r8+28];
	ld.shared.f32 	%f49, [%r11+448];
	fma.rn.f32 	%f50, %f48, %f49, %f47;
	ld.shared.f32 	%f51, [%r8+32];
	ld.shared.f32 	%f52, [%r11+512];
	fma.rn.f32 	%f53, %f51, %f52, %f50;
	ld.shared.f32 	%f54, [%r8+36];
	ld.shared.f32 	%f55, [%r11+576];
	fma.rn.f32 	%f56, %f54, %f55, %f53;
	ld.shared.f32 	%f57, [%r8+40];
	ld.shared.f32 	%f58, [%r11+640];
	fma.rn.f32 	%f59, %f57, %f58, %f56;
	ld.shared.f32 	%f60, [%r8+44];
	ld.shared.f32 	%f61, [%r11+704];
	fma.rn.f32 	%f62, %f60, %f61, %f59;
	ld.shared.f32 	%f63, [%r8+48];
	ld.shared.f32 	%f64, [%r11+768];
	fma.rn.f32 	%f65, %f63, %f64, %f62;
	ld.shared.f32 	%f66, [%r8+52];
	ld.shared.f32 	%f67, [%r11+832];
	fma.rn.f32 	%f68, %f66, %f67, %f65;
	ld.shared.f32 	%f69, [%r8+56];
	ld.shared.f32 	%f70, [%r11+896];
	fma.rn.f32 	%f71, %f69, %f70, %f68;
	ld.shared.f32 	%f72, [%r8+60];
	ld.shared.f32 	%f73, [%r11+960];
	fma.rn.f32 	%f6, %f72, %f73, %f71;
	bar.sync 	0;
	add.s32 	%r50, %r61, 16;
	setp.ge.s32 	%p10, %r50, %r35;
	mov.f32 	%f174, 0f00000000;
	or.pred  	%p11, %p3, %p10;
	@%p11 bra 	$L__BB0_9;
	add.s32 	%r51, %r65, -16;
	cvt.u64.u32 	%rd12, %r51;
	add.s64 	%rd13, %rd12, %rd11;
	add.s64 	%rd14, %rd13, %rd10;
	shl.b64 	%rd15, %rd14, 2;
	add.s64 	%rd16, %rd2, %rd15;
	ld.global.f32 	%f174, [%rd16+64];
$L__BB0_9:
	st.shared.f32 	[%r9], %f174;
	add.s32 	%r52, %r64, 16;
	setp.ge.s32 	%p13, %r52, %r35;
	mov.f32 	%f175, 0f00000000;
	or.pred  	%p14, %p6, %p13;
	@%p14 bra 	$L__BB0_11;
	mul.wide.u32 	%rd17, %r63, 4;
	add.s64 	%rd18, %rd1, %rd17;
	ld.global.f32 	%f175, [%rd18];
$L__BB0_11:
	st.shared.f32 	[%r10], %f175;
	bar.sync 	0;
	ld.shared.f32 	%f75, [%r8];
	ld.shared.f32 	%f76, [%r11];
	fma.rn.f32 	%f77, %f75, %f76, %f6;
	ld.shared.f32 	%f78, [%r8+4];
	ld.shared.f32 	%f79, [%r11+64];
	fma.rn.f32 	%f80, %f78, %f79, %f77;
	ld.shared.f32 	%f81, [%r8+8];
	ld.shared.f32 	%f82, [%r11+128];
	fma.rn.f32 	%f83, %f81, %f82, %f80;
	ld.shared.f32 	%f84, [%r8+12];
	ld.shared.f32 	%f85, [%r11+192];
	fma.rn.f32 	%f86, %f84, %f85, %f83;
	ld.shared.f32 	%f87, [%r8+16];
	ld.shared.f32 	%f88, [%r11+256];
	fma.rn.f32 	%f89, %f87, %f88, %f86;
	ld.shared.f32 	%f90, [%r8+20];
	ld.shared.f32 	%f91, [%r11+320];
	fma.rn.f32 	%f92, %f90, %f91, %f89;
	ld.shared.f32 	%f93, [%r8+24];
	ld.shared.f32 	%f94, [%r11+384];
	fma.rn.f32 	%f95, %f93, %f94, %f92;
	ld.shared.f32 	%f96, [%r8+28];
	ld.shared.f32 	%f97, [%r11+448];
	fma.rn.f32 	%f98, %f96, %f97, %f95;
	ld.shared.f32 	%f99, [%r8+32];
	ld.shared.f32 	%f100, [%r11+512];
	fma.rn.f32 	%f101, %f99, %f100, %f98;
	ld.shared.f32 	%f102, [%r8+36];
	ld.shared.f32 	%f103, [%r11+576];
	fma.rn.f32 	%f104, %f102, %f103, %f101;
	ld.shared.f32 	%f105, [%r8+40];
	ld.shared.f32 	%f106, [%r11+640];
	fma.rn.f32 	%f107, %f105, %f106, %f104;
	ld.shared.f32 	%f108, [%r8+44];
	ld.shared.f32 	%f109, [%r11+704];
	fma.rn.f32 	%f110, %f108, %f109, %f107;
	ld.shared.f32 	%f111, [%r8+48];
	ld.shared.f32 	%f112, [%r11+768];
	fma.rn.f32 	%f113, %f111, %f112, %f110;
	ld.shared.f32 	%f114, [%r8+52];
	ld.shared.f32 	%f115, [%r11+832];
	fma.rn.f32 	%f116, %f114, %f115, %f113;
	ld.shared.f32 	%f117, [%r8+56];
	ld.shared.f32 	%f118, [%r11+896];
	fma.rn.f32 	%f119, %f117, %f118, %f116;
	ld.shared.f32 	%f120, [%r8+60];
	ld.shared.f32 	%f121, [%r11+960];
	fma.rn.f32 	%f180, %f120, %f121, %f119;
	bar.sync 	0;
	add.s32 	%r66, %r66, 2;
	add.s32 	%r65, %r65, 32;
	add.s32 	%r64, %r64, 32;
	add.s32 	%r63, %r63, %r14;
	add.s32 	%r62, %r62, %r14;
	add.s32 	%r61, %r61, 32;
	add.s32 	%r60, %r60, 32;
	setp.ne.s32 	%p15, %r66, 0;
	@%p15 bra 	$L__BB0_3;
	and.b32  	%r67, %r6, 2147483616;
$L__BB0_13:
	and.b32  	%r53, %r6, 16;
	setp.eq.s32 	%p16, %r53, 0;
	@%p16 bra 	$L__BB0_19;
	setp.ge.u32 	%p17, %r3, %r35;
	add.s32 	%r54, %r67, %r1;
	add.s32 	%r34, %r67, %r2;
	setp.ge.s32 	%p18, %r54, %r35;
	mov.f32 	%f178, 0f00000000;
	or.pred  	%p19, %p17, %p18;
	@%p19 bra 	$L__BB0_16;
	add.s32 	%r55, %r54, %r7;
	mul.wide.u32 	%rd19, %r55, 4;
	add.s64 	%rd20, %rd2, %rd19;
	ld.global.f32 	%f178, [%rd20];
$L__BB0_16:
	setp.ge.u32 	%p20, %r5, %r35;
	st.shared.f32 	[%r9], %f178;
	setp.ge.s32 	%p21, %r34, %r35;
	mov.f32 	%f179, 0f00000000;
	or.pred  	%p22, %p20, %p21;
	@%p22 bra 	$L__BB0_18;
	mad.lo.s32 	%r57, %r34, %r35, %r5;
	mul.wide.u32 	%rd21, %r57, 4;
	add.s64 	%rd22, %rd1, %rd21;
	ld.global.f32 	%f179, [%rd22];
$L__BB0_18:
	st.shared.f32 	[%r10], %f179;
	bar.sync 	0;
	ld.shared.f32 	%f124, [%r8];
	ld.shared.f32 	%f125, [%r11];
	fma.rn.f32 	%f126, %f124, %f125, %f180;
	ld.shared.f32 	%f127, [%r8+4];
	ld.shared.f32 	%f128, [%r11+64];
	fma.rn.f32 	%f129, %f127, %f128, %f126;
	ld.shared.f32 	%f130, [%r8+8];
	ld.shared.f32 	%f131, [%r11+128];
	fma.rn.f32 	%f132, %f130, %f131, %f129;
	ld.shared.f32 	%f133, [%r8+12];
	ld.shared.f32 	%f134, [%r11+192];
	fma.rn.f32 	%f135, %f133, %f134, %f132;
	ld.shared.f32 	%f136, [%r8+16];
	ld.shared.f32 	%f137, [%r11+256];
	fma.rn.f32 	%f138, %f136, %f137, %f135;
	ld.shared.f32 	%f139, [%r8+20];
	ld.shared.f32 	%f140, [%r11+320];
	fma.rn.f32 	%f141, %f139, %f140, %f138;
	ld.shared.f32 	%f142, [%r8+24];
	ld.shared.f32 	%f143, [%r11+384];
	fma.rn.f32 	%f144, %f142, %f143, %f141;
	ld.shared.f32 	%f145, [%r8+28];
	ld.shared.f32 	%f146, [%r11+448];
	fma.rn.f32 	%f147, %f145, %f146, %f144;
	ld.shared.f32 	%f148, [%r8+32];
	ld.shared.f32 	%f149, [%r11+512];
	fma.rn.f32 	%f150, %f148, %f149, %f147;
	ld.shared.f32 	%f151, [%r8+36];
	ld.shared.f32 	%f152, [%r11+576];
	fma.rn.f32 	%f153, %f151, %f152, %f150;
	ld.shared.f32 	%f154, [%r8+40];
	ld.shared.f32 	%f155, [%r11+640];
	fma.rn.f32 	%f156, %f154, %f155, %f153;
	ld.shared.f32 	%f157, [%r8+44];
	ld.shared.f32 	%f158, [%r11+704];
	fma.rn.f32 	%f159, %f157, %f158, %f156;
	ld.shared.f32 	%f160, [%r8+48];
	ld.shared.f32 	%f161, [%r11+768];
	fma.rn.f32 	%f162, %f160, %f161, %f159;
	ld.shared.f32 	%f163, [%r8+52];
	ld.shared.f32 	%f164, [%r11+832];
	fma.rn.f32 	%f165, %f163, %f164, %f162;
	ld.shared.f32 	%f166, [%r8+56];
	ld.shared.f32 	%f167, [%r11+896];
	fma.rn.f32 	%f168, %f166, %f167, %f165;
	ld.shared.f32 	%f169, [%r8+60];
	ld.shared.f32 	%f170, [%r11+960];
	fma.rn.f32 	%f180, %f169, %f170, %f168;
	bar.sync 	0;
$L__BB0_19:
	max.s32 	%r58, %r3, %r5;
	setp.ge.s32 	%p23, %r58, %r35;
	@%p23 bra 	$L__BB0_21;
	ld.param.u64 	%rd26, [_Z19matrixMultiplyTiledPKfS0_Pfi_param_2];
	mad.lo.s32 	%r59, %r35, %r3, %r5;
	cvta.to.global.u64 	%rd23, %rd26;
	mul.wide.u32 	%rd24, %r59, 4;
	add.s64 	%rd25, %rd23, %rd24;
	st.global.f32 	[%rd25], %f180;
$L__BB0_21:
	ret;

}


// ===== COMPILED SASS (sm_100) =====

	.target	sm_100

	.elftype	@"ET_EXEC"


//--------------------- .note.nv.tkinfo           --------------------------
	.section	.note.nv.tkinfo,"",@"SHT_NOTE"
	.sectionflags	@"SHF_NOTE_NV_TKINFO"
	.tkinfo
        /*0018*/ 	.word	0x00000002
        /*0030*/ 	.string	""
        /*0030*/ 	.string	"ptxas"
        /*0030*/ 	.string	"Cuda compilation tools, release 13.0, V13.0.88"
        /*0030*/ 	.string	"Build cuda_13.0.r13.0/compiler.36424714_0"
        /*0030*/ 	.string	"-arch sm_100 -m 64 "



//--------------------- .note.nv.cuinfo           --------------------------
	.section	.note.nv.cuinfo,"",@"SHT_NOTE"
	.sectionflags	@"SHF_NOTE_NV_CUINFO"
        /*0018*/ 	.short	0x0002
        /*001a*/ 	.short	0x0064
        /*001c*/ 	.short	0x0082
	.zero		2


//--------------------- .nv.info                  --------------------------
	.section	.nv.info,"",@"SHT_CUDA_INFO"
	.align	4


	//----- nvinfo : EIATTR_REGCOUNT
	.align		4
        /*0000*/ 	.byte	0x04, 0x2f
        /*0002*/ 	.short	(.L_1 - .L_0)
	.align		4
.L_0:
        /*0004*/ 	.word	index@(_Z19matrixMultiplyTiledPKfS0_Pfi)
        /*0008*/ 	.word	0x00000020


	//----- nvinfo : EIATTR_FRAME_SIZE
	.align		4
.L_1:
        /*000c*/ 	.byte	0x04, 0x11
        /*000e*/ 	.short	(.L_3 - .L_2)
	.align		4
.L_2:
        /*0010*/ 	.word	index@(_Z19matrixMultiplyTiledPKfS0_Pfi)
        /*0014*/ 	.word	0x00000000


	//----- nvinfo : EIATTR_MIN_STACK_SIZE
	.align		4
.L_3:
        /*0018*/ 	.byte	0x04, 0x12
        /*001a*/ 	.short	(.L_5 - .L_4)
	.align		4
.L_4:
        /*001c*/ 	.word	index@(_Z19matrixMultiplyTiledPKfS0_Pfi)
        /*0020*/ 	.word	0x00000000
.L_5:


//--------------------- .nv.compat                --------------------------
	.section	.nv.compat,"",@"SHT_CUDA_COMPAT_INFO"
	.align	4
        /*0000*/ 	.byte	0x02, 0x09, 0x00, 0x00, 0x02, 0x02, 0x01, 0x00, 0x02, 0x05, 0x05, 0x00, 0x03, 0x07, 0x01, 0x01
        /*0010*/ 	.byte	0x02, 0x03, 0x00, 0x00, 0x02, 0x06, 0x01, 0x00, 0x04, 0x0b, 0x08, 0x00, 0x09, 0x00, 0x00, 0x00
        /*0020*/ 	.byte	0x00, 0x00, 0x00, 0x00


//--------------------- .nv.info._Z19matrixMultiplyTiledPKfS0_Pfi --------------------------
	.section	.nv.info._Z19matrixMultiplyTiledPKfS0_Pfi,"",@"SHT_CUDA_INFO"
	.sectionflags	@""
	.align	4


	//----- nvinfo : EIATTR_CUDA_API_VERSION
	.align		4
        /*0000*/ 	.byte	0x04, 0x37
        /*0002*/ 	.short	(.L_7 - .L_6)
.L_6:
        /*0004*/ 	.word	0x00000082


	//----- nvinfo : EIATTR_KPARAM_INFO
	.align		4
.L_7:
        /*0008*/ 	.byte	0x04, 0x17
        /*000a*/ 	.short	(.L_9 - .L_8)
.L_8:
        /*000c*/ 	.word	0x00000000
        /*0010*/ 	.short	0x0003
        /*0012*/ 	.short	0x0018
        /*0014*/ 	.byte	0x00, 0xf0, 0x11, 0x00


	//----- nvinfo : EIATTR_KPARAM_INFO
	.align		4
.L_9:
        /*0018*/ 	.byte	0x04, 0x17
        /*001a*/ 	.short	(.L_11 - .L_10)
.L_10:
        /*001c*/ 	.word	0x00000000
        /*0020*/ 	.short	0x0002
        /*0022*/ 	.short	0x0010
        /*0024*/ 	.byte	0x00, 0xf5, 0x21, 0x00


	//----- nvinfo : EIATTR_KPARAM_INFO
	.align		4
.L_11:
        /*0028*/ 	.byte	0x04, 0x17
        /*002a*/ 	.short	(.L_13 - .L_12)
.L_12:
        /*002c*/ 	.word	0x00000000
        /*0030*/ 	.short	0x0001
        /*0032*/ 	.short	0x0008
        /*0034*/ 	.byte	0x00, 0xf5, 0x21, 0x00


	//----- nvinfo : EIATTR_KPARAM_INFO
	.align		4
.L_13:
        /*0038*/ 	.byte	0x04, 0x17
        /*003a*/ 	.short	(.L_15 - .L_14)
.L_14:
        /*003c*/ 	.word	0x00000000
        /*0040*/ 	.short	0x0000
        /*0042*/ 	.short	0x0000
        /*0044*/ 	.byte	0x00, 0xf5, 0x21, 0x00


	//----- nvinfo : EIATTR_SPARSE_MMA_MASK
	.align		4
.L_15:
        /*0048*/ 	.byte	0x03, 0x50
        /*004a*/ 	.short	0x0000


	//----- nvinfo : EIATTR_MAXREG_COUNT
	.align		4
        /*004c*/ 	.byte	0x03, 0x1b
        /*004e*/ 	.short	0x00ff


	//----- nvinfo : EIATTR_NUM_BARRIERS
	.align		4
        /*0050*/ 	.byte	0x02, 0x4c
        /*0052*/ 	.byte	0x01
	.zero		1


	//----- nvinfo : EIATTR_MERCURY_ISA_VERSION
	.align		4
        /*0054*/ 	.byte	0x03, 0x5f
        /*0056*/ 	.short	0x0101


	//----- nvinfo : EIATTR_VRC_CTA_INIT_COUNT
	.align		4
        /*0058*/ 	.byte	0x02, 0x4a
	.zero		1
	.zero		1


	//----- nvinfo : EIATTR_EXIT_INSTR_OFFSETS
	.align		4
        /*005c*/ 	.byte	0x04, 0x1c
        /*005e*/ 	.short	(.L_17 - .L_16)


	//   ....[0]....
.L_16:
        /*0060*/ 	.word	0x00000dd0


	//   ....[1]....
        /*0064*/ 	.word	0x00000e20


	//----- nvinfo : EIATTR_CBANK_PARAM_SIZE
	.align		4
.L_17:
        /*0068*/ 	.byte	0x03, 0x19
        /*006a*/ 	.short	0x001c


	//----- nvinfo : EIATTR_PARAM_CBANK
	.align		4
        /*006c*/ 	.byte	0x04, 0x0a
        /*006e*/ 	.short	(.L_19 - .L_18)
	.align		4
.L_18:
        /*0070*/ 	.word	index@(.nv.constant0._Z19matrixMultiplyTiledPKfS0_Pfi)
        /*0074*/ 	.short	0x0380
        /*0076*/ 	.short	0x001c


	//----- nvinfo : EIATTR_SW_WAR
	.align		4
.L_19:
        /*0078*/ 	.byte	0x04, 0x36
        /*007a*/ 	.short	(.L_21 - .L_20)
.L_20:
        /*007c*/ 	.word	0x00000008
.L_21:


//--------------------- .nv.callgraph             --------------------------
	.section	.nv.callgraph,"",@"SHT_CUDA_CALLGRAPH"
	.align	4
	.sectionentsize	8
	.align		4
        /*0000*/ 	.word	0x00000000
	.align		4
        /*0004*/ 	.word	0xffffffff
	.align		4
        /*0008*/ 	.word	0x00000000
	.align		4
        /*000c*/ 	.word	0xfffffffe
	.align		4
        /*0010*/ 	.word	0x00000000
	.align		4
        /*0014*/ 	.word	0xfffffffd
	.align		4
        /*0018*/ 	.word	0x00000000
	.align		4
        /*001c*/ 	.word	0xfffffffc


//--------------------- .text._Z19matrixMultiplyTiledPKfS0_Pfi --------------------------
	.section	.text._Z19matrixMultiplyTiledPKfS0_Pfi,"ax",@progbits
	.align	128
        .global         _Z19matrixMultiplyTiledPKfS0_Pfi
        .type           _Z19matrixMultiplyTiledPKfS0_Pfi,@function
        .size           _Z19matrixMultiplyTiledPKfS0_Pfi,(.L_x_4 - _Z19matrixMultiplyTiledPKfS0_Pfi)
        .other          _Z19matrixMultiplyTiledPKfS0_Pfi,@"STO_CUDA_ENTRY STV_DEFAULT"
_Z19matrixMultiplyTiledPKfS0_Pfi:
.text._Z19matrixMultiplyTiledPKfS0_Pfi:
[----:B------:R-:W-:Y:S01]  /*0000*/  LDC R1, c[0x0][0x37c] ;  /* 0x0000df00ff017b82 */ /* 0x000fe20000000800 */
[----:B------:R-:W0:Y:S01]  /*0010*/  LDCU UR4, c[0x0][0x398] ;  /* 0x00007300ff0477ac */ /* 0x000e220008000800 */
[----:B------:R-:W1:Y:S01]  /*0020*/  S2R R2, SR_CTAID.Y ;  /* 0x0000000000027919 */ /* 0x000e620000002600 */
[----:B------:R-:W-:Y:S01]  /*0030*/  HFMA2 R25, -RZ, RZ, 0, 0 ;  /* 0x00000000ff197431 */ /* 0x000fe200000001ff */
[----:B------:R-:W2:Y:S01]  /*0040*/  LDCU.64 UR8, c[0x0][0x358] ;  /* 0x00006b00ff0877ac */ /* 0x000ea20008000a00 */
[----:B------:R-:W1:Y:S01]  /*0050*/  S2R R7, SR_TID.Y ;  /* 0x0000000000077919 */ /* 0x000e620000002200 */
[----:B------:R-:W3:Y:S01]  /*0060*/  S2R R10, SR_CTAID.X ;  /* 0x00000000000a7919 */ /* 0x000ee20000002500 */
[----:B------:R-:W3:Y:S01]  /*0070*/  S2R R13, SR_TID.X ;  /* 0x00000000000d7919 */ /* 0x000ee20000002100 */
[----:B0-----:R-:W-:-:S04]  /*0080*/  MOV R0, UR4 ;  /* 0x0000000400007c02 */ /* 0x001fc80008000f00 */
[----:B------:R-:W-:Y:S02]  /*0090*/  ISETP.GE.AND P0, PT, R0, 0x1, PT ;  /* 0x000000010000780c */ /* 0x000fe40003f06270 */
[----:B-1----:R-:W-:Y:S02]  /*00a0*/  LEA R3, R2, R7, 0x4 ;  /* 0x0000000702037211 */ /* 0x002fe400078e20ff */
[----:B---3--:R-:W-:-:S09]  /*00b0*/  LEA R5, R10, R13, 0x4 ;  /* 0x0000000d0a057211 */ /* 0x008fd200078e20ff */
[----:B--2---:R-:W-:Y:S05]  /*00c0*/  @!P0 BRA `(.L_x_0) ;  /* 0x0000000c00388947 */ /* 0x004fea0003800000 */
[----:B------:R-:W0:Y:S01]  /*00d0*/  S2UR UR6, SR_CgaCtaId ;  /* 0x00000000000679c3 */ /* 0x000e220000008800 */
[----:B------:R-:W-:Y:S01]  /*00e0*/  UMOV UR4, 0x400 ;  /* 0x0000040000047882 */ /* 0x000fe20000000000 */
[C---:B------:R-:W-:Y:S01]  /*00f0*/  ISETP.GE.U32.AND P0, PT, R0.reuse, 0x11, PT ;  /* 0x000000110000780c */ /* 0x040fe20003f06070 */
[----:B------:R-:W-:Y:S01]  /*0100*/  UIADD3 UR5, UPT, UPT, UR4, 0x400, URZ ;  /* 0x0000040004057890 */ /* 0x000fe2000fffe0ff */
[----:B------:R-:W-:Y:S01]  /*0110*/  IADD3 R23, PT, PT, R0, 0xf, RZ ;  /* 0x0000000f00177810 */ /* 0x000fe20007ffe0ff */
[----:B------:R-:W-:Y:S01]  /*0120*/  IMAD R18, R3, R0, RZ ;  /* 0x0000000003127224 */ /* 0x000fe200078e02ff */
[----:B------:R-:W-:Y:S02]  /*0130*/  MOV R25, RZ ;  /* 0x000000ff00197202 */ /* 0x000fe40000000f00 */
[----:B------:R-:W-:Y:S01]  /*0140*/  MOV R6, RZ ;  /* 0x000000ff00067202 */ /* 0x000fe20000000f00 */
[----:B0-----:R-:W-:Y:S02]  /*0150*/  ULEA UR4, UR6, UR4, 0x18 ;  /* 0x0000000406047291 */ /* 0x001fe4000f8ec0ff */
[----:B------:R-:W-:-:S04]  /*0160*/  ULEA UR5, UR6, UR5, 0x18 ;  /* 0x0000000506057291 */ /* 0x000fc8000f8ec0ff */
[----:B------:R-:W-:Y:S02]  /*0170*/  LEA R4, R7, UR4, 0x6 ;  /* 0x0000000407047c11 */ /* 0x000fe4000f8e30ff */
[C---:B------:R-:W-:Y:S02]  /*0180*/  LEA R2, R13.reuse, UR5, 0x2 ;  /* 0x000000050d027c11 */ /* 0x040fe4000f8e10ff */
[----:B------:R-:W-:Y:S02]  /*0190*/  LEA R22, R13, R4, 0x2 ;  /* 0x000000040d167211 */ /* 0x000fe400078e10ff */
[----:B------:R-:W-:Y:S01]  /*01a0*/  LEA R20, R7, R2, 0x6 ;  /* 0x0000000207147211 */ /* 0x000fe200078e30ff */
[----:B------:R-:W-:Y:S06]  /*01b0*/  @!P0 BRA `(.L_x_1) ;  /* 0x0000000800148947 */ /* 0x000fec0003800000 */
[----:B------:R-:W0:Y:S01]  /*01c0*/  LDC R6, c[0x0][0x398] ;  /* 0x0000e600ff067b82 */ /* 0x000e220000000800 */
[C---:B------:R-:W-:Y:S01]  /*01d0*/  IADD3 R8, PT, PT, R7.reuse, 0x10, RZ ;  /* 0x0000001007087810 */ /* 0x040fe20007ffe0ff */
[-CC-:B------:R-:W-:Y:S01]  /*01e0*/  IMAD R19, R7, R0.reuse, R13.reuse ;  /* 0x0000000007137224 */ /* 0x180fe200078e020d */
[-C--:B------:R-:W-:Y:S01]  /*01f0*/  ISETP.GE.U32.AND P1, PT, R3, R0.reuse, PT ;  /* 0x000000000300720c */ /* 0x080fe20003f26070 */
[----:B------:R-:W-:Y:S01]  /*0200*/  HFMA2 R12, -RZ, RZ, 0, 9.5367431640625e-07 ;  /* 0x00000010ff0c7431 */ /* 0x000fe200000001ff */
[----:B------:R-:W-:Y:S01]  /*0210*/  IADD3 R14, PT, PT, R18, R13, RZ ;  /* 0x0000000d120e7210 */ /* 0x000fe20007ffe0ff */
[----:B------:R-:W-:Y:S01]  /*0220*/  IMAD R8, R8, R0, R13 ;  /* 0x0000000008087224 */ /* 0x000fe200078e020d */
[----:B------:R-:W-:Y:S02]  /*0230*/  SHF.R.U32.HI R0, RZ, 0x4, R23 ;  /* 0x00000004ff007819 */ /* 0x000fe40000011617 */
[----:B------:R-:W-:Y:S02]  /*0240*/  LEA R19, R10, R19, 0x4 ;  /* 0x000000130a137211 */ /* 0x000fe400078e20ff */
[----:B------:R-:W-:-:S02]  /*0250*/  LOP3.LUT R0, R0, 0x7fffffe, RZ, 0xc0, !PT ;  /* 0x07fffffe00007812 */ /* 0x000fc400078ec0ff */
[----:B------:R-:W-:Y:S02]  /*0260*/  LEA R21, R10, R8, 0x4 ;  /* 0x000000080a157211 */ /* 0x000fe400078e20ff */
[----:B------:R-:W-:Y:S02]  /*0270*/  MOV R25, RZ ;  /* 0x000000ff00197202 */ /* 0x000fe40000000f00 */
[----:B------:R-:W-:Y:S02]  /*0280*/  MOV R17, R13 ;  /* 0x0000000d00117202 */ /* 0x000fe40000000f00 */
[----:B------:R-:W-:Y:S02]  /*0290*/  MOV R15, R7 ;  /* 0x00000007000f7202 */ /* 0x000fe40000000f00 */
[----:B------:R-:W-:-:S07]  /*02a0*/  IADD3 R16, PT, PT, -R0, RZ, RZ ;  /* 0x000000ff00107210 */ /* 0x000fce0007ffe1ff */
.L_x_2:
[----:B0-----:R-:W-:Y:S01]  /*02b0*/  IMAD.MOV.U32 R0, RZ, RZ, R6 ;  /* 0x000000ffff007224 */ /* 0x001fe200078e0006 */
[----:B------:R-:W-:-:S04]  /*02c0*/  MOV R24, RZ ;  /* 0x000000ff00187202 */ /* 0x000fc80000000f00 */
[-C--:B------:R-:W-:Y:S02]  /*02d0*/  ISETP.GE.U32.AND P0, PT, R5, R0.reuse, PT ;  /* 0x000000000500720c */ /* 0x080fe40003f06070 */
[-C--:B------:R-:W-:Y:S02]  /*02e0*/  ISETP.GE.OR P2, PT, R17, R0.reuse, P1 ;  /* 0x000000001100720c */ /* 0x080fe40000f46670 */
[----:B------:R-:W-:-:S11]  /*02f0*/  ISETP.GE.OR P3, PT, R15, R0, P0 ;  /* 0x000000000f00720c */ /* 0x000fd60000766670 */
[----:B------:R-:W0:Y:S08]  /*0300*/  @!P2 LDC.64 R10, c[0x0][0x380] ;  /* 0x0000e000ff0aab82 */ /* 0x000e300000000a00 */
[----:B------:R-:W1:Y:S01]  /*0310*/  @!P3 LDC.64 R8, c[0x0][0x388] ;  /* 0x0000e200ff08bb82 */ /* 0x000e620000000a00 */
[----:B0-----:R-:W-:-:S05]  /*0320*/  @!P2 IMAD.WIDE.U32 R26, R14, 0x4, R10 ;  /* 0x000000040e1aa825 */ /* 0x001fca00078e000a */
[----:B------:R-:W2:Y:S01]  /*0330*/  @!P2 LDG.E R24, desc[UR8][R26.64] ;  /* 0x000000081a18a981 */ /* 0x000ea2000c1e1900 */
[----:B-1----:R-:W-:Y:S01]  /*0340*/  @!P3 IMAD.WIDE.U32 R28, R19, 0x4, R8 ;  /* 0x00000004131cb825 */ /* 0x002fe200078e0008 */
[----:B------:R-:W-:-:S06]  /*0350*/  MOV R9, RZ ;  /* 0x000000ff00097202 */ /* 0x000fcc0000000f00 */
[----:B------:R-:W3:Y:S04]  /*0360*/  @!P3 LDG.E R9, desc[UR8][R28.64] ;  /* 0x000000081c09b981 */ /* 0x000ee8000c1e1900 */
[----:B--2---:R-:W-:Y:S04]  /*0370*/  STS [R22], R24 ;  /* 0x0000001816007388 */ /* 0x004fe80000000800 */
[----:B---3--:R-:W-:Y:S01]  /*0380*/  STS [R20], R9 ;  /* 0x0000000914007388 */ /* 0x008fe20000000800 */
[----:B------:R-:W-:Y:S06]  /*0390*/  BAR.SYNC.DEFER_BLOCKING 0x0 ;  /* 0x0000000000007b1d */ /* 0x000fec0000010000 */
[----:B------:R-:W-:Y:S04]  /*03a0*/  LDS R26, [R2] ;  /* 0x00000000021a7984 */ /* 0x000fe80000000800 */
[----:B------:R-:W0:Y:S04]  /*03b0*/  LDS.128 R8, [R4] ;  /* 0x0000000004087984 */ /* 0x000e280000000c00 */
[----:B------:R-:W1:Y:S04]  /*03c0*/  LDS R27, [R2+0x40] ;  /* 0x00004000021b7984 */ /* 0x000e680000000800 */
[----:B------:R-:W-:Y:S04]  /*03d0*/  LDS R29, [R2+0xc0] ;  /* 0x0000c000021d7984 */ /* 0x000fe80000000800 */
[----:B------:R-:W-:Y:S01]  /*03e0*/  LDS R24, [R2+0x100] ;  /* 0x0001000002187984 */ /* 0x000fe20000000800 */
[----:B0-----:R-:W-:-:S03]  /*03f0*/  FFMA R8, R8, R26, R25 ;  /* 0x0000001a08087223 */ /* 0x001fc60000000019 */
[----:B------:R-:W0:Y:S01]  /*0400*/  LDS R25, [R2+0x80] ;  /* 0x0000800002197984 */ /* 0x000e220000000800 */
[----:B-1----:R-:W-:-:S04]  /*0410*/  FFMA R27, R27, R9, R8 ;  /* 0x000000091b1b7223 */ /* 0x002fc80000000008 */
[----:B0-----:R-:W-:Y:S02]  /*0420*/  FFMA R10, R25, R10, R27 ;  /* 0x0000000a190a7223 */ /* 0x001fe4000000001b */
[----:B------:R-:W-:Y:S02]  /*0430*/  LDS R25, [R2+0x140] ;  /* 0x0001400002197984 */ /* 0x000fe40000000800 */
[----:B------:R-:W-:Y:S02]  /*0440*/  FFMA R29, R29, R11, R10 ;  /* 0x0000000b1d1d7223 */ /* 0x000fe4000000000a */
[----:B------:R-:W0:Y:S04]  /*0450*/  LDS.128 R8, [R4+0x10] ;  /* 0x0000100004087984 */ /* 0x000e280000000c00 */
[----:B------:R-:W-:Y:S01]  /*0460*/  LDS R27, [R2+0x1c0] ;  /* 0x0001c000021b7984 */ /* 0x000fe20000000800 */
[----:B0-----:R-:W-:-:S03]  /*0470*/  FFMA R8, R8, R24, R29 ;  /* 0x0000001808087223 */ /* 0x001fc6000000001d */
[----:B------:R-:W0:Y:S01]  /*0480*/  LDS R24, [R2+0x180] ;  /* 0x0001800002187984 */ /* 0x000e220000000800 */
[----:B------:R-:W-:-:S03]  /*0490*/  FFMA R9, R25, R9, R8 ;  /* 0x0000000919097223 */ /* 0x000fc60000000008 */
[----:B------:R-:W-:Y:S04]  /*04a0*/  LDS R25, [R2+0x240] ;  /* 0x0002400002197984 */ /* 0x000fe80000000800 */
[----:B------:R-:W-:Y:S01]  /*04b0*/  LDS R29, [R2+0x3c0] ;  /* 0x0003c000021d7984 */ /* 0x000fe20000000800 */
[----:B0-----:R-:W-:-:S03]  /*04c0*/  FFMA R10, R24, R10, R9 ;  /* 0x0000000a180a7223 */ /* 0x001fc60000000009 */
[----:B------:R-:W-:Y:S01]  /*04d0*/  LDS R24, [R2+0x200] ;  /* 0x0002000002187984 */ /* 0x000fe20000000800 */
[----:B------:R-:W-:-:S03]  /*04e0*/  FFMA R27, R27, R11, R10 ;  /* 0x0000000b1b1b7223 */ /* 0x000fc6000000000a */
[----:B------:R-:W0:Y:S02]  /*04f0*/  LDS.128 R8, [R4+0x20] ;  /* 0x0000200004087984 */ /* 0x000e240000000c00 */
[----:B0-----:R-:W-:Y:S02]  /*0500*/  FFMA R8, R8, R24, R27 ;  /* 0x0000001808087223 */ /* 0x001fe4000000001b */
[----:B------:R-:W0:Y:S04]  /*0510*/  LDS R24, [R2+0x280] ;  /* 0x0002800002187984 */ /* 0x000e280000000800 */
[----:B------:R-:W1:Y:S01]  /*0520*/  LDS R27, [R2+0x2c0] ;  /* 0x0002c000021b7984 */ /* 0x000e620000000800 */
[----:B------:R-:W-:-:S03]  /*0530*/  FFMA R9, R25, R9, R8 ;  /* 0x0000000919097223 */ /* 0x000fc60000000008 */
[----:B------:R-:W-:Y:S01]  /*0540*/  LDS R25, [R2+0x340] ;  /* 0x0003400002197984 */ /* 0x000fe20000000800 */
[----:B0-----:R-:W-:-:S03]  /*0550*/  FFMA R10, R24, R10, R9 ;  /* 0x0000000a180a7223 */ /* 0x001fc60000000009 */
[----:B------:R-:W-:Y:S01]  /*0560*/  LDS R24, [R2+0x300] ;  /* 0x0003000002187984 */ /* 0x000fe20000000800 */
[----:B-1----:R-:W-:-:S03]  /*0570*/  FFMA R27, R27, R11, R10 ;  /* 0x0000000b1b1b7223 */ /* 0x002fc6000000000a */
[----:B------:R-:W0:Y:S02]  /*0580*/  LDS.128 R8, [R4+0x30] ;  /* 0x0000300004087984 */ /* 0x000e240000000c00 */
[----:B0-----:R-:W-:Y:S02]  /*0590*/  FFMA R8, R8, R24, R27 ;  /* 0x0000001808087223 */ /* 0x001fe4000000001b */
[----:B------:R-:W0:Y:S01]  /*05a0*/  LDS R24, [R2+0x380] ;  /* 0x0003800002187984 */ /* 0x000e220000000800 */
[----:B------:R-:W-:Y:S01]  /*05b0*/  IADD3 R27, PT, PT, R17, 0x10, RZ ;  /* 0x00000010111b7810 */ /* 0x000fe20007ffe0ff */
[----:B------:R-:W-:Y:S03]  /*05c0*/  BAR.SYNC.DEFER_BLOCKING 0x0 ;  /* 0x0000000000007b1d */ /* 0x000fe60000010000 */
[----:B------:R-:W-:Y:S01]  /*05d0*/  ISETP.GE.OR P2, PT, R27, R0, P1 ;  /* 0x000000001b00720c */ /* 0x000fe20000f46670 */
[----:B------:R-:W-:-:S12]  /*05e0*/  FFMA R25, R25, R9, R8 ;  /* 0x0000000919197223 */ /* 0x000fd80000000008 */
[----:B------:R-:W1:Y:S01]  /*05f0*/  @!P2 LDC.64 R8, c[0x0][0x380] ;  /* 0x0000e000ff08ab82 */ /* 0x000e620000000a00 */
[----:B0-----:R-:W-:Y:S01]  /*0600*/  FFMA R10, R24, R10, R25 ;  /* 0x0000000a180a7223 */ /* 0x001fe20000000019 */
[----:B------:R-:W-:Y:S02]  /*0610*/  IADD3 R25, PT, PT, R15, 0x10, RZ ;  /* 0x000000100f197810 */ /* 0x000fe40007ffe0ff */
[----:B------:R-:W-:Y:S02]  /*0620*/  @!P2 IADD3 R24, PT, PT, R12, -0x10, RZ ;  /* 0xfffffff00c18a810 */ /* 0x000fe40007ffe0ff */
[----:B------:R-:W-:Y:S02]  /*0630*/  ISETP.GE.OR P0, PT, R25, R0, P0 ;  /* 0x000000001900720c */ /* 0x000fe40000706670 */
[----:B------:R-:W-:-:S04]  /*0640*/  @!P2 IADD3 R26, P3, P4, R18, R24, R13 ;  /* 0x00000018121aa210 */ /* 0x000fc80007c7e00d */
[----:B-1----:R-:W-:Y:S02]  /*0650*/  @!P2 LEA R24, P5, R26, R8, 0x2 ;  /* 0x000000081a18a211 */ /* 0x002fe400078a10ff */
[----:B------:R-:W-:-:S04]  /*0660*/  @!P2 IADD3.X R8, PT, PT, RZ, RZ, RZ, P3, P4 ;  /* 0x000000ffff08a210 */ /* 0x000fc80001fe84ff */
[----:B------:R-:W-:Y:S02]  /*0670*/  @!P2 LEA.HI.X R25, R26, R9, R8, 0x2, P5 ;  /* 0x000000091a19a211 */ /* 0x000fe400028f1408 */
[----:B------:R-:W0:Y:S01]  /*0680*/  @!P0 LDC.64 R8, c[0x0][0x388] ;  /* 0x0000e200ff088b82 */ /* 0x000e220000000a00 */
[----:B------:R-:W-:-:S06]  /*0690*/  MOV R28, RZ ;  /* 0x000000ff001c7202 */ /* 0x000fcc0000000f00 */
[----:B------:R-:W2:Y:S01]  /*06a0*/  @!P2 LDG.E R28, desc[UR8][R24.64+0x40] ;  /* 0x00004008181ca981 */ /* 0x000ea2000c1e1900 */
[----:B0-----:R-:W-:Y:S01]  /*06b0*/  @!P0 IMAD.WIDE.U32 R26, R21, 0x4, R8 ;  /* 0x00000004151a8825 */ /* 0x001fe200078e0008 */
[----:B------:R-:W-:-:S06]  /*06c0*/  MOV R9, RZ ;  /* 0x000000ff00097202 */ /* 0x000fcc0000000f00 */
[----:B------:R0:W3:Y:S02]  /*06d0*/  @!P0 LDG.E R9, desc[UR8][R26.64] ;  /* 0x000000081a098981 */ /* 0x0000e4000c1e1900 */
[----:B0-----:R-:W-:Y:S02]  /*06e0*/  FFMA R27, R29, R11, R10 ;  /* 0x0000000b1d1b7223 */ /* 0x001fe4000000000a */
[----:B--2---:R-:W-:Y:S04]  /*06f0*/  STS [R22], R28 ;  /* 0x0000001c16007388 */ /* 0x004fe80000000800 */
[----:B---3--:R-:W-:Y:S01]  /*0700*/  STS [R20], R9 ;  /* 0x0000000914007388 */ /* 0x008fe20000000800 */
[----:B------:R-:W-:Y:S06]  /*0710*/  BAR.SYNC.DEFER_BLOCKING 0x0 ;  /* 0x0000000000007b1d */ /* 0x000fec0000010000 */
[----:B------:R-:W-:Y:S04]  /*0720*/  LDS R25, [R2] ;  /* 0x0000000002197984 */ /* 0x000fe80000000800 */
[----:B------:R-:W0:Y:S04]  /*0730*/  LDS.128 R8, [R4] ;  /* 0x0000000004087984 */ /* 0x000e280000000c00 */
[----:B------:R-:W1:Y:S04]  /*0740*/  LDS R29, [R2+0x40] ;  /* 0x00004000021d7984 */ /* 0x000e680000000800 */
[----:B------:R-:W2:Y:S01]  /*0750*/  LDS R24, [R2+0x80] ;  /* 0x0000800002187984 */ /* 0x000ea20000000800 */
[----:B0-----:R-:W-:-:S03]  /*0760*/  FFMA R8, R8, R25, R27 ;  /* 0x0000001908087223 */ /* 0x001fc6000000001b */
[----:B------:R-:W0:Y:S01]  /*0770*/  LDS R25, [R2+0xc0] ;  /* 0x0000c00002197984 */ /* 0x000e220000000800 */
[----:B-1----:R-:W-:-:S03]  /*0780*/  FFMA R29, R29, R9, R8 ;  /* 0x000000091d1d7223 */ /* 0x002fc60000000008 */
[----:B------:R-:W-:Y:S01]  /*0790*/  LDS R27, [R2+0x140] ;  /* 0x00014000021b7984 */ /* 0x000fe20000000800 */
[----:B--2---:R-:W-:-:S03]  /*07a0*/  FFMA R10, R24, R10, R29 ;  /* 0x0000000a180a7223 */ /* 0x004fc6000000001d */
[----:B------:R-:W-:Y:S01]  /*07b0*/  LDS R24, [R2+0x100] ;  /* 0x0001000002187984 */ /* 0x000fe20000000800 */
[----:B0-----:R-:W-:-:S03]  /*07c0*/  FFMA R25, R25, R11, R10 ;  /* 0x0000000b19197223 */ /* 0x001fc6000000000a */
        /* <DEDUP_REMOVED lines=18> */
[----:B------:R-:W0:Y:S01]  /*08f0*/  LDS.128 R8, [R4+0x30] ;  /* 0x0000300004087984 */ /* 0x000e220000000c00 */
[----:B------:R-:W-:-:S04]  /*0900*/  IADD3 R16, PT, PT, R16, 0x2, RZ ;  /* 0x0000000210107810 */ /* 0x000fc80007ffe0ff */
[----:B------:R-:W-:Y:S01]  /*0910*/  ISETP.NE.AND P0, PT, R16, RZ, PT ;  /* 0x000000ff1000720c */ /* 0x000fe20003f05270 */
[----:B0-----:R-:W-:Y:S02]  /*0920*/  FFMA R8, R8, R24, R25 ;  /* 0x0000001808087223 */ /* 0x001fe40000000019 */
[----:B------:R-:W0:Y:S04]  /*0930*/  LDS R24, [R2+0x380] ;  /* 0x0003800002187984 */ /* 0x000e280000000800 */
[----:B------:R-:W1:Y:S01]  /*0940*/  LDS R25, [R2+0x3c0] ;  /* 0x0003c00002197984 */ /* 0x000e620000000800 */
[----:B------:R-:W-:Y:S01]  /*0950*/  FFMA R9, R27, R9, R8 ;  /* 0x000000091b097223 */ /* 0x000fe20000000008 */
[----:B------:R-:W-:Y:S01]  /*0960*/  IADD3 R17, PT, PT, R17, 0x20, RZ ;  /* 0x0000002011117810 */ /* 0x000fe20007ffe0ff */
[----:B------:R-:W-:Y:S01]  /*0970*/  VIADD R12, R12, 0x20 ;  /* 0x000000200c0c7836 */ /* 0x000fe20000000000 */
[----:B------:R-:W-:-:S02]  /*0980*/  IADD3 R15, PT, PT, R15, 0x20, RZ ;  /* 0x000000200f0f7810 */ /* 0x000fc40007ffe0ff */
[----:B------:R-:W-:Y:S02]  /*0990*/  IADD3 R14, PT, PT, R14, 0x20, RZ ;  /* 0x000000200e0e7810 */ /* 0x000fe40007ffe0ff */
[C---:B------:R-:W-:Y:S02]  /*09a0*/  LEA R19, R0.reuse, R19, 0x5 ;  /* 0x0000001300137211 */ /* 0x040fe400078e28ff */
[----:B------:R-:W-:Y:S01]  /*09b0*/  LEA R21, R0, R21, 0x5 ;  /* 0x0000001500157211 */ /* 0x000fe200078e28ff */
[----:B0-----:R-:W-:-:S04]  /*09c0*/  FFMA R10, R24, R10, R9 ;  /* 0x0000000a180a7223 */ /* 0x001fc80000000009 */
[----:B-1----:R-:W-:Y:S01]  /*09d0*/  FFMA R25, R25, R11, R10 ;  /* 0x0000000b19197223 */ /* 0x002fe2000000000a */
[----:B------:R-:W-:Y:S06]  /*09e0*/  BAR.SYNC.DEFER_BLOCKING 0x0 ;  /* 0x0000000000007b1d */ /* 0x000fec0000010000 */
[----:B------:R-:W-:Y:S05]  /*09f0*/  @P0 BRA `(.L_x_2) ;  /* 0xfffffff8002c0947 */ /* 0x000fea000383ffff */
[----:B------:R-:W-:-:S07]  /*0a00*/  LOP3.LUT R6, R23, 0x7fffffe0, RZ, 0xc0, !PT ;  /* 0x7fffffe017067812 */ /* 0x000fce00078ec0ff */
.L_x_1:
[----:B------:R-:W-:-:S13]  /*0a10*/  LOP3.LUT P0, RZ, R23, 0x10, RZ, 0xc0, !PT ;  /* 0x0000001017ff7812 */ /* 0x000fda000780c0ff */
[----:B------:R-:W-:Y:S05]  /*0a20*/  @!P0 BRA `(.L_x_0) ;  /* 0x0000000000e08947 */ /* 0x000fea0003800000 */
[-C--:B------:R-:W-:Y:S01]  /*0a30*/  IADD3 R11, PT, PT, R13, R6.reuse, RZ ;  /* 0x000000060d0b7210 */ /* 0x080fe20007ffe0ff */
[----:B------:R-:W-:Y:S01]  /*0a40*/  HFMA2 R21, -RZ, RZ, 0, 0 ;  /* 0x00000000ff157431 */ /* 0x000fe200000001ff */
[----:B------:R-:W-:Y:S02]  /*0a50*/  IADD3 R13, PT, PT, R7, R6, RZ ;  /* 0x00000006070d7210 */ /* 0x000fe40007ffe0ff */
[-C--:B------:R-:W-:Y:S02]  /*0a60*/  ISETP.GE.AND P0, PT, R11, R0.reuse, PT ;  /* 0x000000000b00720c */ /* 0x080fe40003f06270 */
[-C--:B------:R-:W-:Y:S02]  /*0a70*/  ISETP.GE.AND P1, PT, R13, R0.reuse, PT ;  /* 0x000000000d00720c */ /* 0x080fe40003f26270 */
[-C--:B------:R-:W-:Y:S02]  /*0a80*/  ISETP.GE.U32.OR P0, PT, R3, R0.reuse, P0 ;  /* 0x000000000300720c */ /* 0x080fe40000706470 */
[----:B------:R-:W-:-:S02]  /*0a90*/  ISETP.GE.U32.OR P1, PT, R5, R0, P1 ;  /* 0x000000000500720c */ /* 0x000fc40000f26470 */
[----:B------:R-:W-:-:S09]  /*0aa0*/  MOV R23, RZ ;  /* 0x000000ff00177202 */ /* 0x000fd20000000f00 */
[----:B------:R-:W0:Y:S01]  /*0ab0*/  @!P0 LDC.64 R8, c[0x0][0x380] ;  /* 0x0000e000ff088b82 */ /* 0x000e220000000a00 */
[----:B------:R-:W-:Y:S01]  /*0ac0*/  @!P0 IADD3 R11, PT, PT, R18, R11, RZ ;  /* 0x0000000b120b8210 */ /* 0x000fe20007ffe0ff */
[----:B------:R-:W-:-:S06]  /*0ad0*/  @!P1 IMAD R13, R13, R0, R5 ;  /* 0x000000000d0d9224 */ /* 0x000fcc00078e0205 */
[----:B------:R-:W1:Y:S01]  /*0ae0*/  @!P1 LDC.64 R6, c[0x0][0x388] ;  /* 0x0000e200ff069b82 */ /* 0x000e620000000a00 */
[----:B0-----:R-:W-:-:S05]  /*0af0*/  @!P0 IMAD.WIDE.U32 R8, R11, 0x4, R8 ;  /* 0x000000040b088825 */ /* 0x001fca00078e0008 */
[----:B------:R-:W2:Y:S01]  /*0b00*/  @!P0 LDG.E R21, desc[UR8][R8.64] ;  /* 0x0000000808158981 */ /* 0x000ea2000c1e1900 */
[----:B-1----:R-:W-:-:S05]  /*0b10*/  @!P1 IMAD.WIDE.U32 R10, R13, 0x4, R6 ;  /* 0x000000040d0a9825 */ /* 0x002fca00078e0006 */
[----:B------:R-:W3:Y:S04]  /*0b20*/  @!P1 LDG.E R23, desc[UR8][R10.64] ;  /* 0x000000080a179981 */ /* 0x000ee8000c1e1900 */
[----:B--2---:R-:W-:Y:S04]  /*0b30*/  STS [R22], R21 ;  /* 0x0000001516007388 */ /* 0x004fe80000000800 */
[----:B---3--:R-:W-:Y:S01]  /*0b40*/  STS [R20], R23 ;  /* 0x0000001714007388 */ /* 0x008fe20000000800 */
[----:B------:R-:W-:Y:S06]  /*0b50*/  BAR.SYNC.DEFER_BLOCKING 0x0 ;  /* 0x0000000000007b1d */ /* 0x000fec0000010000 */
[----:B------:R-:W-:Y:S04]  /*0b60*/  LDS R24, [R2] ;  /* 0x0000000002187984 */ /* 0x000fe80000000800 */
[----:B------:R-:W0:Y:S04]  /*0b70*/  LDS.128 R16, [R4] ;  /* 0x0000000004107984 */ /* 0x000e280000000c00 */
[----:B------:R-:W1:Y:S04]  /*0b80*/  LDS R29, [R2+0x40] ;  /* 0x00004000021d7984 */ /* 0x000e680000000800 */
[----:B------:R-:W2:Y:S04]  /*0b90*/  LDS R27, [R2+0x80] ;  /* 0x00008000021b7984 */ /* 0x000ea80000000800 */
[----:B------:R-:W3:Y:S04]  /*0ba0*/  LDS R26, [R2+0xc0] ;  /* 0x0000c000021a7984 */ /* 0x000ee80000000800 */
[----:B------:R-:W-:Y:S04]  /*0bb0*/  LDS R7, [R2+0x100] ;  /* 0x0001000002077984 */ /* 0x000fe80000000800 */
[----:B------:R-:W4:Y:S04]  /*0bc0*/  LDS.128 R12, [R4+0x10] ;  /* 0x00001000040c7984 */ /* 0x000f280000000c00 */
[----:B------:R-:W5:Y:S04]  /*0bd0*/  LDS R6, [R2+0x140] ;  /* 0x0001400002067984 */ /* 0x000f680000000800 */
[----:B------:R-:W5:Y:S04]  /*0be0*/  LDS R21, [R2+0x180] ;  /* 0x0001800002157984 */ /* 0x000f680000000800 */
[----:B------:R-:W5:Y:S04]  /*0bf0*/  LDS R20, [R2+0x1c0] ;  /* 0x0001c00002147984 */ /* 0x000f680000000800 */
[----:B------:R-:W-:Y:S04]  /*0c00*/  LDS R23, [R2+0x200] ;  /* 0x0002000002177984 */ /* 0x000fe80000000800 */
[----:B------:R-:W5:Y:S01]  /*0c10*/  LDS.128 R8, [R4+0x20] ;  /* 0x0000200004087984 */ /* 0x000f620000000c00 */
[----:B0-----:R-:W-:-:S03]  /*0c20*/  FFMA R16, R16, R24, R25 ;  /* 0x0000001810107223 */ /* 0x001fc60000000019 */
[----:B------:R-:W0:Y:S01]  /*0c30*/  LDS R22, [R2+0x240] ;  /* 0x0002400002167984 */ /* 0x000e220000000800 */
[----:B-1----:R-:W-:-:S03]  /*0c40*/  FFMA R16, R29, R17, R16 ;  /* 0x000000111d107223 */ /* 0x002fc60000000010 */
[----:B------:R-:W1:Y:S01]  /*0c50*/  LDS R25, [R2+0x280] ;  /* 0x0002800002197984 */ /* 0x000e620000000800 */
[----:B--2---:R-:W-:-:S03]  /*0c60*/  FFMA R27, R27, R18, R16 ;  /* 0x000000121b1b7223 */ /* 0x004fc60000000010 */
[----:B------:R-:W2:Y:S01]  /*0c70*/  LDS R24, [R2+0x2c0] ;  /* 0x0002c00002187984 */ /* 0x000ea20000000800 */
[----:B---3--:R-:W-:-:S03]  /*0c80*/  FFMA R29, R26, R19, R27 ;  /* 0x000000131a1d7223 */ /* 0x008fc6000000001b */
[----:B------:R-:W-:Y:S04]  /*0c90*/  LDS R27, [R2+0x300] ;  /* 0x00030000021b7984 */ /* 0x000fe80000000800 */
[----:B------:R-:W3:Y:S01]  /*0ca0*/  LDS.128 R16, [R4+0x30] ;  /* 0x0000300004107984 */ /* 0x000ee20000000c00 */
[----:B----4-:R-:W-:-:S03]  /*0cb0*/  FFMA R7, R12, R7, R29 ;  /* 0x000000070c077223 */ /* 0x010fc6000000001d */
[----:B------:R-:W4:Y:S01]  /*0cc0*/  LDS R12, [R2+0x340] ;  /* 0x00034000020c7984 */ /* 0x000f220000000800 */
[----:B-----5:R-:W-:-:S03]  /*0cd0*/  FFMA R26, R6, R13, R7 ;  /* 0x0000000d061a7223 */ /* 0x020fc60000000007 */
[----:B------:R-:W5:Y:S04]  /*0ce0*/  LDS R7, [R2+0x380] ;  /* 0x0003800002077984 */ /* 0x000f680000000800 */
[----:B------:R-:W5:Y:S01]  /*0cf0*/  LDS R6, [R2+0x3c0] ;  /* 0x0003c00002067984 */ /* 0x000f620000000800 */
[----:B------:R-:W-:-:S04]  /*0d00*/  FFMA R21, R21, R14, R26 ;  /* 0x0000000e15157223 */ /* 0x000fc8000000001a */
[----:B------:R-:W-:-:S04]  /*0d10*/  FFMA R15, R20, R15, R21 ;  /* 0x0000000f140f7223 */ /* 0x000fc80000000015 */
[----:B------:R-:W-:-:S04]  /*0d20*/  FFMA R15, R8, R23, R15 ;  /* 0x00000017080f7223 */ /* 0x000fc8000000000f */
[----:B0-----:R-:W-:-:S04]  /*0d30*/  FFMA R22, R22, R9, R15 ;  /* 0x0000000916167223 */ /* 0x001fc8000000000f */
[----:B-1----:R-:W-:-:S04]  /*0d40*/  FFMA R25, R25, R10, R22 ;  /* 0x0000000a19197223 */ /* 0x002fc80000000016 */
[----:B--2---:R-:W-:-:S04]  /*0d50*/  FFMA R11, R24, R11, R25 ;  /* 0x0000000b180b7223 */ /* 0x004fc80000000019 */
[----:B---3--:R-:W-:-:S04]  /*0d60*/  FFMA R11, R16, R27, R11 ;  /* 0x0000001b100b7223 */ /* 0x008fc8000000000b */
[----:B----4-:R-:W-:-:S04]  /*0d70*/  FFMA R12, R12, R17, R11 ;  /* 0x000000110c0c7223 */ /* 0x010fc8000000000b */
[----:B-----5:R-:W-:-:S04]  /*0d80*/  FFMA R7, R7, R18, R12 ;  /* 0x0000001207077223 */ /* 0x020fc8000000000c */
[----:B------:R-:W-:Y:S01]  /*0d90*/  FFMA R25, R6, R19, R7 ;  /* 0x0000001306197223 */ /* 0x000fe20000000007 */
[----:B------:R-:W-:Y:S06]  /*0da0*/  BAR.SYNC.DEFER_BLOCKING 0x0 ;  /* 0x0000000000007b1d */ /* 0x000fec0000010000 */
.L_x_0:
[----:B------:R-:W-:-:S04]  /*0db0*/  VIMNMX R7, PT, PT, R3, R5, !PT ;  /* 0x0000000503077248 */ /* 0x000fc80007fe0100 */
[----:B------:R-:W-:-:S13]  /*0dc0*/  ISETP.GE.AND P0, PT, R7, R0, PT ;  /* 0x000000000700720c */ /* 0x000fda0003f06270 */
[----:B------:R-:W-:Y:S05]  /*0dd0*/  @P0 EXIT ;  /* 0x000000000000094d */ /* 0x000fea0003800000 */
[----:B------:R-:W0:Y:S01]  /*0de0*/  LDC.64 R6, c[0x0][0x390] ;  /* 0x0000e400ff067b82 */ /* 0x000e220000000a00 */
[----:B------:R-:W-:-:S04]  /*0df0*/  IMAD R3, R3, R0, R5 ;  /* 0x0000000003037224 */ /* 0x000fc800078e0205 */
[----:B0-----:R-:W-:-:S05]  /*0e00*/  IMAD.WIDE.U32 R2, R3, 0x4, R6 ;  /* 0x0000000403027825 */ /* 0x001fca00078e0006 */
[----:B------:R-:W-:Y:S01]  /*0e10*/  STG.E desc[UR8][R2.64], R25 ;  /* 0x0000001902007986 */ /* 0x000fe2000c101908 */
[----:B------:R-:W-:Y:S05]  /*0e20*/  EXIT ;  /* 0x000000000000794d */ /* 0x000fea0003800000 */
.L_x_3:
[----:B------:R-:W-:-:S00]  /*0e30*/  BRA `(.L_x_3) ;  /* 0xfffffffc00fc7947 */ /* 0x000fc0000383ffff */
[----:B------:R-:W-:-:S00]  /*0e40*/  NOP ;  /* 0x0000000000007918 */ /* 0x000fc00000000000 */
        /* <DEDUP_REMOVED lines=11> */
.L_x_4:


//--------------------- .nv.shared._Z19matrixMultiplyTiledPKfS0_Pfi --------------------------
	.section	.nv.shared._Z19matrixMultiplyTiledPKfS0_Pfi,"aw",@nobits
	.sectionflags	@""
	.align	4
.nv.shared._Z19matrixMultiplyTiledPKfS0_Pfi:
	.zero		3072


//--------------------- .nv.shared.reserved.0     --------------------------
	.section	.nv.shared.reserved.0,"aw",@nobits
	.weak		__nv_reservedSMEM_offset_0_alias
	.size		__nv_reservedSMEM_offset_0_alias, 0, 64
	.other		__nv_reservedSMEM_offset_0_alias,@"STO_CUDA_RESERVED_SHARED STV_DEFAULT"
__nv_reservedSMEM_offset_0_alias:
	.zero		0
	.zero		64


//--------------------- .nv.constant0._Z19matrixMultiplyTiledPKfS0_Pfi --------------------------
	.section	.nv.constant0._Z19matrixMultiplyTiledPKfS0_Pfi,"a",@progbits
	.sectionflags	@""
	.align	4
.nv.constant0._Z19matrixMultiplyTiledPKfS0_Pfi:
	.zero		924


//--------------------- SYMBOLS --------------------------

	.type		.nv.reservedSmem.offset0,@object
	.size		.nv.reservedSmem.offset0,0x4
	.type		.nv.reservedSmem.cap,@object
	.size		.nv.reservedSmem.cap,0x4
